	.headerflags	@"EF_CUDA_TEXMODE_UNIFIED EF_CUDA_64BIT_ADDRESS EF_CUDA_ACCELERATORS EF_CUDA_SM90 EF_CUDA_VIRTUAL_SM(EF_CUDA_SM90)"
	.elftype	@"ET_EXEC"


//--------------------- .nv.info                  --------------------------
	.section	.nv.info,"",@"SHT_CUDA_INFO"
	.align	4


	//----- nvinfo : EIATTR_REGCOUNT
	.align		4
        /*0000*/ 	.byte	0x04, 0x2f
        /*0002*/ 	.short	(.L_1 - .L_0)
	.align		4
.L_0:
        /*0004*/ 	.word	index@(triton_poi_fused_add_convolution_mul_23)
        /*0008*/ 	.word	0x00000012


	//----- nvinfo : EIATTR_MIN_STACK_SIZE
	.align		4
.L_1:
        /*000c*/ 	.byte	0x04, 0x12
        /*000e*/ 	.short	(.L_3 - .L_2)
	.align		4
.L_2:
        /*0010*/ 	.word	index@(triton_poi_fused_add_convolution_mul_23)
        /*0014*/ 	.word	0x00000000


	//----- nvinfo : EIATTR_FRAME_SIZE
	.align		4
.L_3:
        /*0018*/ 	.byte	0x04, 0x11
        /*001a*/ 	.short	(.L_5 - .L_4)
	.align		4
.L_4:
        /*001c*/ 	.word	index@(triton_poi_fused_add_convolution_mul_23)
        /*0020*/ 	.word	0x00000000


	//----- nvinfo : EIATTR_MIN_STACK_SIZE
	.align		4
.L_5:
        /*0024*/ 	.byte	0x04, 0x12
        /*0026*/ 	.short	(.L_7 - .L_6)
	.align		4
.L_6:
        /*0028*/ 	.word	index@(triton_poi_fused_add_convolution_mul_23)
        /*002c*/ 	.word	0x00000000
.L_7:


//--------------------- .nv.info.triton_poi_fused_add_convolution_mul_23 --------------------------
	.section	.nv.info.triton_poi_fused_add_convolution_mul_23,"",@"SHT_CUDA_INFO"
	.sectionflags	@""
	.align	4


	//----- nvinfo : EIATTR_CUDA_API_VERSION
	.align		4
        /*0000*/ 	.byte	0x04, 0x37
        /*0002*/ 	.short	(.L_9 - .L_8)
.L_8:
        /*0004*/ 	.word	0x0000007c


	//----- nvinfo : EIATTR_KPARAM_INFO
	.align		4
.L_9:
        /*0008*/ 	.byte	0x04, 0x17
        /*000a*/ 	.short	(.L_11 - .L_10)
.L_10:
        /*000c*/ 	.word	0x00000000
        /*0010*/ 	.short	0x0005
        /*0012*/ 	.short	0x0028
        /*0014*/ 	.byte	0x00, 0xf0, 0x11, 0x00


	//----- nvinfo : EIATTR_KPARAM_INFO
	.align		4
.L_11:
        /*0018*/ 	.byte	0x04, 0x17
        /*001a*/ 	.short	(.L_13 - .L_12)
.L_12:
        /*001c*/ 	.word	0x00000000
        /*0020*/ 	.short	0x0004
        /*0022*/ 	.short	0x0020
        /*0024*/ 	.byte	0x00, 0xf4, 0x21, 0x00


	//----- nvinfo : EIATTR_KPARAM_INFO
	.align		4
.L_13:
        /*0028*/ 	.byte	0x04, 0x17
        /*002a*/ 	.short	(.L_15 - .L_14)
.L_14:
        /*002c*/ 	.word	0x00000000
        /*0030*/ 	.short	0x0003
        /*0032*/ 	.short	0x0018
        /*0034*/ 	.byte	0x00, 0xf4, 0x21, 0x00


	//----- nvinfo : EIATTR_KPARAM_INFO
	.align		4
.L_15:
        /*0038*/ 	.byte	0x04, 0x17
        /*003a*/ 	.short	(.L_17 - .L_16)
.L_16:
        /*003c*/ 	.word	0x00000000
        /*0040*/ 	.short	0x0002
        /*0042*/ 	.short	0x0010
        /*0044*/ 	.byte	0x00, 0xf4, 0x21, 0x00


	//----- nvinfo : EIATTR_KPARAM_INFO
	.align		4
.L_17:
        /*0048*/ 	.byte	0x04, 0x17
        /*004a*/ 	.short	(.L_19 - .L_18)
.L_18:
        /*004c*/ 	.word	0x00000000
        /*0050*/ 	.short	0x0001
        /*0052*/ 	.short	0x0008
        /*0054*/ 	.byte	0x00, 0xf4, 0x21, 0x00


	//----- nvinfo : EIATTR_KPARAM_INFO
	.align		4
.L_19:
        /*0058*/ 	.byte	0x04, 0x17
        /*005a*/ 	.short	(.L_21 - .L_20)
.L_20:
        /*005c*/ 	.word	0x00000000
        /*0060*/ 	.short	0x0000
        /*0062*/ 	.short	0x0000
        /*0064*/ 	.byte	0x00, 0xf4, 0x21, 0x00


	//----- nvinfo : EIATTR_SPARSE_MMA_MASK
	.align		4
.L_21:
        /*0068*/ 	.byte	0x03, 0x50
        /*006a*/ 	.short	0x0000


	//----- nvinfo : EIATTR_MAXREG_COUNT
	.align		4
        /*006c*/ 	.byte	0x03, 0x1b
        /*006e*/ 	.short	0x00ff


	//----- nvinfo : EIATTR_EXIT_INSTR_OFFSETS
	.align		4
        /*0070*/ 	.byte	0x04, 0x1c
        /*0072*/ 	.short	(.L_23 - .L_22)


	//   ....[0]....
.L_22:
        /*0074*/ 	.word	0x00000200


	//----- nvinfo : EIATTR_REQNTID
	.align		4
.L_23:
        /*0078*/ 	.byte	0x04, 0x10
        /*007a*/ 	.short	(.L_25 - .L_24)
.L_24:
        /*007c*/ 	.word	0x00000100
        /*0080*/ 	.word	0x00000001
        /*0084*/ 	.word	0x00000001


	//----- nvinfo : EIATTR_CBANK_PARAM_SIZE
	.align		4
.L_25:
        /*0088*/ 	.byte	0x03, 0x19
        /*008a*/ 	.short	0x002c


	//----- nvinfo : EIATTR_PARAM_CBANK
	.align		4
        /*008c*/ 	.byte	0x04, 0x0a
        /*008e*/ 	.short	(.L_27 - .L_26)
	.align		4
.L_26:
        /*0090*/ 	.word	index@(.nv.constant0.triton_poi_fused_add_convolution_mul_23)
        /*0094*/ 	.short	0x0210
        /*0096*/ 	.short	0x002c


	//----- nvinfo : EIATTR_SW_WAR
	.align		4
.L_27:
        /*0098*/ 	.byte	0x04, 0x36
        /*009a*/ 	.short	(.L_29 - .L_28)
.L_28:
        /*009c*/ 	.word	0x00000008
.L_29:


//--------------------- .nv.callgraph             --------------------------
	.section	.nv.callgraph,"",@"SHT_CUDA_CALLGRAPH"
	.align	4
	.sectionentsize	8
	.align		4
        /*0000*/ 	.word	0x00000000
	.align		4
        /*0004*/ 	.word	0xffffffff
	.align		4
        /*0008*/ 	.word	0x00000000
	.align		4
        /*000c*/ 	.word	0xfffffffe
	.align		4
        /*0010*/ 	.word	0x00000000
	.align		4
        /*0014*/ 	.word	0xfffffffd
	.align		4
        /*0018*/ 	.word	0x00000000
	.align		4
        /*001c*/ 	.word	0xfffffffc


//--------------------- .text.triton_poi_fused_add_convolution_mul_23 --------------------------
	.section	.text.triton_poi_fused_add_convolution_mul_23,"ax",@progbits
	.align	128
        .global         triton_poi_fused_add_convolution_mul_23
        .type           triton_poi_fused_add_convolution_mul_23,@function
        .size           triton_poi_fused_add_convolution_mul_23,(.L_x_1 - triton_poi_fused_add_convolution_mul_23)
        .other          triton_poi_fused_add_convolution_mul_23,@"STO_CUDA_ENTRY STV_DEFAULT"
triton_poi_fused_add_convolution_mul_23:
.text.triton_poi_fused_add_convolution_mul_23:
[----:B------:R-:W-:Y:S01]  /*0000*/  LDC R1, c[0x0][0x28] ;  /* 0x00000a00ff017b82 */ /* 0x000fe20000000800 */
[----:B------:R-:W1:Y:S07]  /*0010*/  S2R R0, SR_TID.X ;  /* 0x0000000000007919 */ /* 0x000e6e0000002100 */
[----:B------:R-:W2:Y:S01]  /*0020*/  LDC.64 R6, c[0x0][0x218] ;  /* 0x00008600ff067b82 */ /* 0x000ea20000000a00 */
[----:B------:R-:W-:Y:S01]  /*0030*/  ULDC.64 UR4, c[0x0][0x208] ;  /* 0x0000820000047ab9 */ /* 0x000fe20000000a00 */
[----:B------:R-:W3:Y:S06]  /*0040*/  S2R R11, SR_CTAID.X ;  /* 0x00000000000b7919 */ /* 0x000eec0000002500 */
[----:B------:R-:W4:Y:S08]  /*0050*/  LDC.64 R2, c[0x0][0x210] ;  /* 0x00008400ff027b82 */ /* 0x000f300000000a00 */
[----:B------:R-:W5:Y:S08]  /*0060*/  LDC.64 R8, c[0x0][0x228] ;  /* 0x00008a00ff087b82 */ /* 0x000f700000000a00 */
[----:B------:R-:W2:Y:S01]  /*0070*/  LDC.64 R4, c[0x0][0x220] ;  /* 0x00008800ff047b82 */ /* 0x000ea20000000a00 */
[----:B-1----:R-:W-:-:S04]  /*0080*/  SHF.L.U32 R0, R0, 0x1, RZ ;  /* 0x0000000100007819 */ /* 0x002fc800000006ff */
[----:B------:R-:W-:Y:S02]  /*0090*/  LOP3.LUT R0, R0, 0x1fe, RZ, 0xc0, !PT ;  /* 0x000001fe00007812 */ /* 0x000fe400078ec0ff */
[----:B---3--:R-:W-:Y:S02]  /*00a0*/  SHF.R.S32.HI R10, RZ, 0x16, R11 ;  /* 0x00000016ff0a7819 */ /* 0x008fe4000001140b */
[----:B------:R-:W-:Y:S02]  /*00b0*/  LEA R0, R11, R0, 0x9 ;  /* 0x000000000b007211 */ /* 0x000fe400078e48ff */
[----:B------:R-:W-:-:S03]  /*00c0*/  SGXT R11, R10, 0x1 ;  /* 0x000000010a0b781a */ /* 0x000fc60000000200 */
[----:B----4-:R-:W-:Y:S01]  /*00d0*/  IMAD.WIDE R2, R0, 0x4, R2 ;  /* 0x0000000400027825 */ /* 0x010fe200078e0202 */
[----:B------:R-:W-:-:S03]  /*00e0*/  LEA.HI R11, R11, R0, RZ, 0x9 ;  /* 0x000000000b0b7211 */ /* 0x000fc600078f48ff */
[----:B0-2---:R-:W-:Y:S01]  /*00f0*/  IMAD.WIDE R4, R0, 0x4, R4 ;  /* 0x0000000400047825 */ /* 0x005fe200078e0204 */
[----:B------:R-:W-:Y:S01]  /*0100*/  LOP3.LUT R11, R11, 0xfffffe00, RZ, 0xc0, !PT ;  /* 0xfffffe000b0b7812 */ /* 0x000fe200078ec0ff */
[----:B------:R-:W2:Y:S03]  /*0110*/  LDG.E.64 R12, desc[UR4][R2.64] ;  /* 0x00000004020c7981 */ /* 0x000ea6000c1e1b00 */
[----:B------:R-:W-:Y:S01]  /*0120*/  IADD3 R11, R0, -R11, RZ ;  /* 0x8000000b000b7210 */ /* 0x000fe20007ffe0ff */
[----:B------:R-:W3:Y:S04]  /*0130*/  LDG.E.64 R4, desc[UR4][R4.64] ;  /* 0x0000000404047981 */ /* 0x000ee8000c1e1b00 */
[----:B------:R-:W-:-:S04]  /*0140*/  IMAD.WIDE R6, R11, 0x4, R6 ;  /* 0x000000040b067825 */ /* 0x000fc800078e0206 */
[----:B-----5:R-:W-:Y:S02]  /*0150*/  IMAD.WIDE R8, R11, 0x4, R8 ;  /* 0x000000040b087825 */ /* 0x020fe400078e0208 */
[----:B------:R-:W2:Y:S01]  /*0160*/  LDG.E.EL.64 R6, desc[UR4][R6.64] ;  /* 0x0000000406067981 */ /* 0x000ea2000c2e1b00 */
[----:B------:R-:W0:Y:S03]  /*0170*/  LDC.64 R10, c[0x0][0x230] ;  /* 0x00008c00ff0a7b82 */ /* 0x000e260000000a00 */
[----:B------:R-:W3:Y:S01]  /*0180*/  LDG.E.EL.64 R8, desc[UR4][R8.64] ;  /* 0x0000000408087981 */ /* 0x000ee2000c2e1b00 */
[----:B0-----:R-:W-:-:S04]  /*0190*/  IMAD.WIDE R10, R0, 0x4, R10 ;  /* 0x00000004000a7825 */ /* 0x001fc800078e020a */
[----:B--2---:R-:W-:Y:S01]  /*01a0*/  FADD R12, R12, R6 ;  /* 0x000000060c0c7221 */ /* 0x004fe20000000000 */
[----:B------:R-:W-:-:S03]  /*01b0*/  FADD R13, R13, R7 ;  /* 0x000000070d0d7221 */ /* 0x000fc60000000000 */
[----:B---3--:R-:W-:Y:S01]  /*01c0*/  FFMA R14, R8, R12, R4 ;  /* 0x0000000c080e7223 */ /* 0x008fe20000000004 */
[----:B------:R-:W-:Y:S01]  /*01d0*/  FFMA R15, R9, R13, R5 ;  /* 0x0000000d090f7223 */ /* 0x000fe20000000005 */
[----:B------:R-:W-:Y:S04]  /*01e0*/  STG.E.64 desc[UR4][R2.64], R12 ;  /* 0x0000000c02007986 */ /* 0x000fe8000c101b04 */
[----:B------:R-:W-:Y:S01]  /*01f0*/  STG.E.64 desc[UR4][R10.64], R14 ;  /* 0x0000000e0a007986 */ /* 0x000fe2000c101b04 */
[----:B------:R-:W-:Y:S05]  /*0200*/  EXIT ;  /* 0x000000000000794d */ /* 0x000fea0003800000 */
.L_x_0:
[----:B------:R-:W-:-:S00]  /*0210*/  BRA `(.L_x_0) ;  /* 0xfffffffc00fc7947 */ /* 0x000fc0000383ffff */
[----:B------:R-:W-:-:S00]  /*0220*/  NOP ;  /* 0x0000000000007918 */ /* 0x000fc00000000000 */
        /* <DEDUP_REMOVED lines=13> */
.L_x_1:


//--------------------- .nv.constant0.triton_poi_fused_add_convolution_mul_23 --------------------------
	.section	.nv.constant0.triton_poi_fused_add_convolution_mul_23,"a",@progbits
	.sectionflags	@""
	.align	4
.nv.constant0.triton_poi_fused_add_convolution_mul_23:
	.zero		572
